//
// Generated by NVIDIA NVVM Compiler
//
// Compiler Build ID: CL-36424714
// Cuda compilation tools, release 13.0, V13.0.88
// Based on NVVM 20.0.0
//

.version 9.0
.target sm_100
.address_size 64

	// .globl	_Z10matmul_gpuPdS_S_ii

.visible .entry _Z10matmul_gpuPdS_S_ii(
	.param .u64 .ptr .align 1 _Z10matmul_gpuPdS_S_ii_param_0,
	.param .u64 .ptr .align 1 _Z10matmul_gpuPdS_S_ii_param_1,
	.param .u64 .ptr .align 1 _Z10matmul_gpuPdS_S_ii_param_2,
	.param .u32 _Z10matmul_gpuPdS_S_ii_param_3,
	.param .u32 _Z10matmul_gpuPdS_S_ii_param_4
)
{
	.reg .pred 	%p<13>;
	.reg .b32 	%r<40>;
	.reg .b64 	%rd<53>;
	.reg .b64 	%fd<68>;

	ld.param.u64 	%rd7, [_Z10matmul_gpuPdS_S_ii_param_0];
	ld.param.u64 	%rd8, [_Z10matmul_gpuPdS_S_ii_param_1];
	ld.param.u64 	%rd6, [_Z10matmul_gpuPdS_S_ii_param_2];
	ld.param.u32 	%r17, [_Z10matmul_gpuPdS_S_ii_param_3];
	ld.param.u32 	%r18, [_Z10matmul_gpuPdS_S_ii_param_4];
	cvta.to.global.u64 	%rd1, %rd8;
	cvta.to.global.u64 	%rd2, %rd7;
	mov.u32 	%r19, %ntid.y;
	mov.u32 	%r20, %ctaid.y;
	mov.u32 	%r21, %tid.y;
	mad.lo.s32 	%r22, %r19, %r20, %r21;
	mov.u32 	%r23, %ntid.x;
	mov.u32 	%r24, %ctaid.x;
	mov.u32 	%r25, %tid.x;
	mad.lo.s32 	%r1, %r23, %r24, %r25;
	mul.lo.s32 	%r2, %r17, %r22;
	setp.gt.u32 	%p1, %r22, 1023;
	setp.gt.s32 	%p2, %r1, 1023;
	or.pred  	%p3, %p1, %p2;
	@%p3 bra 	$L__BB0_14;
	setp.lt.s32 	%p4, %r17, 1;
	mov.f64 	%fd67, 0d0000000000000000;
	@%p4 bra 	$L__BB0_13;
	and.b32  	%r3, %r17, 7;
	setp.lt.u32 	%p5, %r17, 8;
	mov.f64 	%fd67, 0d0000000000000000;
	mov.b32 	%r38, 0;
	@%p5 bra 	$L__BB0_5;
	and.b32  	%r38, %r17, 2147483640;
	neg.s32 	%r36, %r38;
	shl.b32 	%r6, %r18, 3;
	mul.wide.u32 	%rd9, %r2, 8;
	add.s64 	%rd10, %rd9, %rd2;
	add.s64 	%rd52, %rd10, 32;
	mov.f64 	%fd67, 0d0000000000000000;
	mul.wide.s32 	%rd13, %r18, 8;
	mov.u32 	%r35, %r1;
$L__BB0_4:
	.pragma "nounroll";
	ld.global.f64 	%fd17, [%rd52+-32];
	mul.wide.s32 	%rd11, %r35, 8;
	add.s64 	%rd12, %rd1, %rd11;
	ld.global.f64 	%fd18, [%rd12];
	fma.rn.f64 	%fd19, %fd17, %fd18, %fd67;
	ld.global.f64 	%fd20, [%rd52+-24];
	add.s64 	%rd14, %rd12, %rd13;
	ld.global.f64 	%fd21, [%rd14];
	fma.rn.f64 	%fd22, %fd20, %fd21, %fd19;
	ld.global.f64 	%fd23, [%rd52+-16];
	add.s64 	%rd15, %rd14, %rd13;
	ld.global.f64 	%fd24, [%rd15];
	fma.rn.f64 	%fd25, %fd23, %fd24, %fd22;
	ld.global.f64 	%fd26, [%rd52+-8];
	add.s64 	%rd16, %rd15, %rd13;
	ld.global.f64 	%fd27, [%rd16];
	fma.rn.f64 	%fd28, %fd26, %fd27, %fd25;
	ld.global.f64 	%fd29, [%rd52];
	add.s64 	%rd17, %rd16, %rd13;
	ld.global.f64 	%fd30, [%rd17];
	fma.rn.f64 	%fd31, %fd29, %fd30, %fd28;
	ld.global.f64 	%fd32, [%rd52+8];
	add.s64 	%rd18, %rd17, %rd13;
	ld.global.f64 	%fd33, [%rd18];
	fma.rn.f64 	%fd34, %fd32, %fd33, %fd31;
	ld.global.f64 	%fd35, [%rd52+16];
	add.s64 	%rd19, %rd18, %rd13;
	ld.global.f64 	%fd36, [%rd19];
	fma.rn.f64 	%fd37, %fd35, %fd36, %fd34;
	ld.global.f64 	%fd38, [%rd52+24];
	add.s64 	%rd20, %rd19, %rd13;
	ld.global.f64 	%fd39, [%rd20];
	fma.rn.f64 	%fd67, %fd38, %fd39, %fd37;
	add.s32 	%r36, %r36, 8;
	add.s32 	%r35, %r35, %r6;
	add.s64 	%rd52, %rd52, 64;
	setp.ne.s32 	%p6, %r36, 0;
	@%p6 bra 	$L__BB0_4;
$L__BB0_5:
	setp.eq.s32 	%p7, %r3, 0;
	@%p7 bra 	$L__BB0_13;
	and.b32  	%r12, %r17, 3;
	setp.lt.u32 	%p8, %r3, 4;
	@%p8 bra 	$L__BB0_8;
	add.s32 	%r27, %r38, %r2;
	mul.wide.u32 	%rd21, %r27, 8;
	add.s64 	%rd22, %rd2, %rd21;
	ld.global.f64 	%fd41, [%rd22];
	mad.lo.s32 	%r28, %r38, %r18, %r1;
	mul.wide.s32 	%rd23, %r28, 8;
	add.s64 	%rd24, %rd1, %rd23;
	ld.global.f64 	%fd42, [%rd24];
	fma.rn.f64 	%fd43, %fd41, %fd42, %fd67;
	cvt.u64.u32 	%rd25, %r2;
	cvt.u64.u32 	%rd26, %r38;
	add.s64 	%rd27, %rd26, %rd25;
	shl.b64 	%rd28, %rd27, 3;
	add.s64 	%rd29, %rd2, %rd28;
	ld.global.f64 	%fd44, [%rd29+8];
	mul.wide.s32 	%rd30, %r18, 8;
	add.s64 	%rd31, %rd24, %rd30;
	ld.global.f64 	%fd45, [%rd31];
	fma.rn.f64 	%fd46, %fd44, %fd45, %fd43;
	ld.global.f64 	%fd47, [%rd29+16];
	add.s64 	%rd32, %rd31, %rd30;
	ld.global.f64 	%fd48, [%rd32];
	fma.rn.f64 	%fd49, %fd47, %fd48, %fd46;
	ld.global.f64 	%fd50, [%rd29+24];
	add.s64 	%rd33, %rd32, %rd30;
	ld.global.f64 	%fd51, [%rd33];
	fma.rn.f64 	%fd67, %fd50, %fd51, %fd49;
	add.s32 	%r38, %r38, 4;
$L__BB0_8:
	setp.eq.s32 	%p9, %r12, 0;
	@%p9 bra 	$L__BB0_13;
	setp.eq.s32 	%p10, %r12, 1;
	@%p10 bra 	$L__BB0_11;
	add.s32 	%r29, %r38, %r2;
	mul.wide.u32 	%rd34, %r29, 8;
	add.s64 	%rd35, %rd2, %rd34;
	ld.global.f64 	%fd53, [%rd35];
	mad.lo.s32 	%r30, %r38, %r18, %r1;
	mul.wide.s32 	%rd36, %r30, 8;
	add.s64 	%rd37, %rd1, %rd36;
	ld.global.f64 	%fd54, [%rd37];
	fma.rn.f64 	%fd55, %fd53, %fd54, %fd67;
	cvt.u64.u32 	%rd38, %r2;
	cvt.u64.u32 	%rd39, %r38;
	add.s64 	%rd40, %rd39, %rd38;
	shl.b64 	%rd41, %rd40, 3;
	add.s64 	%rd42, %rd2, %rd41;
	ld.global.f64 	%fd56, [%rd42+8];
	mul.wide.s32 	%rd43, %r18, 8;
	add.s64 	%rd44, %rd37, %rd43;
	ld.global.f64 	%fd57, [%rd44];
	fma.rn.f64 	%fd67, %fd56, %fd57, %fd55;
	add.s32 	%r38, %r38, 2;
$L__BB0_11:
	and.b32  	%r31, %r17, 1;
	setp.eq.b32 	%p11, %r31, 1;
	not.pred 	%p12, %p11;
	@%p12 bra 	$L__BB0_13;
	add.s32 	%r32, %r38, %r2;
	mul.wide.u32 	%rd45, %r32, 8;
	add.s64 	%rd46, %rd2, %rd45;
	ld.global.f64 	%fd58, [%rd46];
	mad.lo.s32 	%r33, %r38, %r18, %r1;
	mul.wide.s32 	%rd47, %r33, 8;
	add.s64 	%rd48, %rd1, %rd47;
	ld.global.f64 	%fd59, [%rd48];
	fma.rn.f64 	%fd67, %fd58, %fd59, %fd67;
$L__BB0_13:
	add.s32 	%r34, %r2, %r1;
	cvta.to.global.u64 	%rd49, %rd6;
	mul.wide.s32 	%rd50, %r34, 8;
	add.s64 	%rd51, %rd49, %rd50;
	st.global.f64 	[%rd51], %fd67;
$L__BB0_14:
	ret;

}


// ===== COMPILED SASS (sm_100) =====

	.target	sm_100

	.elftype	@"ET_EXEC"


//--------------------- .note.nv.tkinfo           --------------------------
	.section	.note.nv.tkinfo,"",@"SHT_NOTE"
	.sectionflags	@"SHF_NOTE_NV_TKINFO"
	.tkinfo
        /*0018*/ 	.word	0x00000002
        /*0030*/ 	.string	""
        /*0030*/ 	.string	"ptxas"
        /*0030*/ 	.string	"Cuda compilation tools, release 13.0, V13.0.88"
        /*0030*/ 	.string	"Build cuda_13.0.r13.0/compiler.36424714_0"
        /*0030*/ 	.string	"-arch sm_100 -m 64 "



//--------------------- .note.nv.cuinfo           --------------------------
	.section	.note.nv.cuinfo,"",@"SHT_NOTE"
	.sectionflags	@"SHF_NOTE_NV_CUINFO"
        /*0018*/ 	.short	0x0002
        /*001a*/ 	.short	0x0064
        /*001c*/ 	.short	0x0082
	.zero		2


//--------------------- .nv.info                  --------------------------
	.section	.nv.info,"",@"SHT_CUDA_INFO"
	.align	4


	//----- nvinfo : EIATTR_REGCOUNT
	.align		4
        /*0000*/ 	.byte	0x04, 0x2f
        /*0002*/ 	.short	(.L_1 - .L_0)
	.align		4
.L_0:
        /*0004*/ 	.word	index@(_Z10matmul_gpuPdS_S_ii)
        /*0008*/ 	.word	0x00000020


	//----- nvinfo : EIATTR_FRAME_SIZE
	.align		4
.L_1:
        /*000c*/ 	.byte	0x04, 0x11
        /*000e*/ 	.short	(.L_3 - .L_2)
	.align		4
.L_2:
        /*0010*/ 	.word	index@(_Z10matmul_gpuPdS_S_ii)
        /*0014*/ 	.word	0x00000000


	//----- nvinfo : EIATTR_MIN_STACK_SIZE
	.align		4
.L_3:
        /*0018*/ 	.byte	0x04, 0x12
        /*001a*/ 	.short	(.L_5 - .L_4)
	.align		4
.L_4:
        /*001c*/ 	.word	index@(_Z10matmul_gpuPdS_S_ii)
        /*0020*/ 	.word	0x00000000
.L_5:


//--------------------- .nv.compat                --------------------------
	.section	.nv.compat,"",@"SHT_CUDA_COMPAT_INFO"
	.align	4
        /*0000*/ 	.byte	0x02, 0x09, 0x00, 0x00, 0x02, 0x02, 0x01, 0x00, 0x02, 0x05, 0x05, 0x00, 0x03, 0x07, 0x01, 0x01
        /*0010*/ 	.byte	0x02, 0x03, 0x00, 0x00, 0x02, 0x06, 0x01, 0x00, 0x04, 0x0b, 0x08, 0x00, 0x01, 0x00, 0x00, 0x00
        /*0020*/ 	.byte	0x00, 0x00, 0x00, 0x00


//--------------------- .nv.info._Z10matmul_gpuPdS_S_ii --------------------------
	.section	.nv.info._Z10matmul_gpuPdS_S_ii,"",@"SHT_CUDA_INFO"
	.sectionflags	@""
	.align	4


	//----- nvinfo : EIATTR_CUDA_API_VERSION
	.align		4
        /*0000*/ 	.byte	0x04, 0x37
        /*0002*/ 	.short	(.L_7 - .L_6)
.L_6:
        /*0004*/ 	.word	0x00000082


	//----- nvinfo : EIATTR_KPARAM_INFO
	.align		4
.L_7:
        /*0008*/ 	.byte	0x04, 0x17
        /*000a*/ 	.short	(.L_9 - .L_8)
.L_8:
        /*000c*/ 	.word	0x00000000
        /*0010*/ 	.short	0x0004
        /*0012*/ 	.short	0x001c
        /*0014*/ 	.byte	0x00, 0xf0, 0x11, 0x00


	//----- nvinfo : EIATTR_KPARAM_INFO
	.align		4
.L_9:
        /*0018*/ 	.byte	0x04, 0x17
        /*001a*/ 	.short	(.L_11 - .L_10)
.L_10:
        /*001c*/ 	.word	0x00000000
        /*0020*/ 	.short	0x0003
        /*0022*/ 	.short	0x0018
        /*0024*/ 	.byte	0x00, 0xf0, 0x11, 0x00


	//----- nvinfo : EIATTR_KPARAM_INFO
	.align		4
.L_11:
        /*0028*/ 	.byte	0x04, 0x17
        /*002a*/ 	.short	(.L_13 - .L_12)
.L_12:
        /*002c*/ 	.word	0x00000000
        /*0030*/ 	.short	0x0002
        /*0032*/ 	.short	0x0010
        /*0034*/ 	.byte	0x00, 0xf5, 0x21, 0x00


	//----- nvinfo : EIATTR_KPARAM_INFO
	.align		4
.L_13:
        /*0038*/ 	.byte	0x04, 0x17
        /*003a*/ 	.short	(.L_15 - .L_14)
.L_14:
        /*003c*/ 	.word	0x00000000
        /*0040*/ 	.short	0x0001
        /*0042*/ 	.short	0x0008
        /*0044*/ 	.byte	0x00, 0xf5, 0x21, 0x00


	//----- nvinfo : EIATTR_KPARAM_INFO
	.align		4
.L_15:
        /*0048*/ 	.byte	0x04, 0x17
        /*004a*/ 	.short	(.L_17 - .L_16)
.L_16:
        /*004c*/ 	.word	0x00000000
        /*0050*/ 	.short	0x0000
        /*0052*/ 	.short	0x0000
        /*0054*/ 	.byte	0x00, 0xf5, 0x21, 0x00


	//----- nvinfo : EIATTR_SPARSE_MMA_MASK
	.align		4
.L_17:
        /*0058*/ 	.byte	0x03, 0x50
        /*005a*/ 	.short	0x0000


	//----- nvinfo : EIATTR_MAXREG_COUNT
	.align		4
        /*005c*/ 	.byte	0x03, 0x1b
        /*005e*/ 	.short	0x00ff


	//----- nvinfo : EIATTR_MERCURY_ISA_VERSION
	.align		4
        /*0060*/ 	.byte	0x03, 0x5f
        /*0062*/ 	.short	0x0101


	//----- nvinfo : EIATTR_VRC_CTA_INIT_COUNT
	.align		4
        /*0064*/ 	.byte	0x02, 0x4a
	.zero		1
	.zero		1


	//----- nvinfo : EIATTR_EXIT_INSTR_OFFSETS
	.align		4
        /*0068*/ 	.byte	0x04, 0x1c
        /*006a*/ 	.short	(.L_19 - .L_18)


	//   ....[0]....
.L_18:
        /*006c*/ 	.word	0x000000b0


	//   ....[1]....
        /*0070*/ 	.word	0x00000910


	//----- nvinfo : EIATTR_CBANK_PARAM_SIZE
	.align		4
.L_19:
        /*0074*/ 	.byte	0x03, 0x19
        /*0076*/ 	.short	0x0020


	//----- nvinfo : EIATTR_PARAM_CBANK
	.align		4
        /*0078*/ 	.byte	0x04, 0x0a
        /*007a*/ 	.short	(.L_21 - .L_20)
	.align		4
.L_20:
        /*007c*/ 	.word	index@(.nv.constant0._Z10matmul_gpuPdS_S_ii)
        /*0080*/ 	.short	0x0380
        /*0082*/ 	.short	0x0020


	//----- nvinfo : EIATTR_SW_WAR
	.align		4
.L_21:
        /*0084*/ 	.byte	0x04, 0x36
        /*0086*/ 	.short	(.L_23 - .L_22)
.L_22:
        /*0088*/ 	.word	0x00000008
.L_23:


//--------------------- .nv.callgraph             --------------------------
	.section	.nv.callgraph,"",@"SHT_CUDA_CALLGRAPH"
	.align	4
	.sectionentsize	8
	.align		4
        /*0000*/ 	.word	0x00000000
	.align		4
        /*0004*/ 	.word	0xffffffff
	.align		4
        /*0008*/ 	.word	0x00000000
	.align		4
        /*000c*/ 	.word	0xfffffffe
	.align		4
        /*0010*/ 	.word	0x00000000
	.align		4
        /*0014*/ 	.word	0xfffffffd
	.align		4
        /*0018*/ 	.word	0x00000000
	.align		4
        /*001c*/ 	.word	0xfffffffc


//--------------------- .text._Z10matmul_gpuPdS_S_ii --------------------------
	.section	.text._Z10matmul_gpuPdS_S_ii,"ax",@progbits
	.align	128
        .global         _Z10matmul_gpuPdS_S_ii
        .type           _Z10matmul_gpuPdS_S_ii,@function
        .size           _Z10matmul_gpuPdS_S_ii,(.L_x_5 - _Z10matmul_gpuPdS_S_ii)
        .other          _Z10matmul_gpuPdS_S_ii,@"STO_CUDA_ENTRY STV_DEFAULT"
_Z10matmul_gpuPdS_S_ii:
.text._Z10matmul_gpuPdS_S_ii:
[----:B------:R-:W-:Y:S01]  /*0000*/  LDC R1, c[0x0][0x37c] ;  /* 0x0000df00ff017b82 */ /* 0x000fe20000000800 */
[----:B------:R-:W0:Y:S01]  /*0010*/  S2R R0, SR_CTAID.X ;  /* 0x0000000000007919 */ /* 0x000e220000002500 */
[----:B------:R-:W1:Y:S01]  /*0020*/  LDCU UR4, c[0x0][0x364] ;  /* 0x00006c80ff0477ac */ /* 0x000e620008000800 */
[----:B------:R-:W0:Y:S01]  /*0030*/  S2R R5, SR_TID.X ;  /* 0x0000000000057919 */ /* 0x000e220000002100 */
[----:B------:R-:W0:Y:S01]  /*0040*/  LDCU UR5, c[0x0][0x360] ;  /* 0x00006c00ff0577ac */ /* 0x000e220008000800 */
[----:B------:R-:W1:Y:S01]  /*0050*/  S2R R3, SR_CTAID.Y ;  /* 0x0000000000037919 */ /* 0x000e620000002600 */
[----:B------:R-:W1:Y:S01]  /*0060*/  S2R R2, SR_TID.Y ;  /* 0x0000000000027919 */ /* 0x000e620000002200 */
[----:B0-----:R-:W-:-:S05]  /*0070*/  IMAD R0, R0, UR5, R5 ;  /* 0x0000000500007c24 */ /* 0x001fca000f8e0205 */
[----:B------:R-:W-:Y:S01]  /*0080*/  ISETP.GT.AND P0, PT, R0, 0x3ff, PT ;  /* 0x000003ff0000780c */ /* 0x000fe20003f04270 */
[----:B-1----:R-:W-:-:S05]  /*0090*/  IMAD R3, R3, UR4, R2 ;  /* 0x0000000403037c24 */ /* 0x002fca000f8e0202 */
[----:B------:R-:W-:-:S13]  /*00a0*/  ISETP.GT.U32.OR P0, PT, R3, 0x3ff, P0 ;  /* 0x000003ff0300780c */ /* 0x000fda0000704470 */
[----:B------:R-:W-:Y:S05]  /*00b0*/  @P0 EXIT ;  /* 0x000000000000094d */ /* 0x000fea0003800000 */
[----:B------:R-:W0:Y:S01]  /*00c0*/  LDC R2, c[0x0][0x398] ;  /* 0x0000e600ff027b82 */ /* 0x000e220000000800 */
[----:B------:R-:W1:Y:S01]  /*00d0*/  LDCU.64 UR4, c[0x0][0x358] ;  /* 0x00006b00ff0477ac */ /* 0x000e620008000a00 */
[----:B------:R-:W-:Y:S02]  /*00e0*/  CS2R R20, SRZ ;  /* 0x0000000000147805 */ /* 0x000fe4000001ff00 */
[----:B0-----:R-:W-:Y:S01]  /*00f0*/  ISETP.GE.AND P0, PT, R2, 0x1, PT ;  /* 0x000000010200780c */ /* 0x001fe20003f06270 */
[----:B------:R-:W-:-:S12]  /*0100*/  IMAD R3, R3, R2, RZ ;  /* 0x0000000203037224 */ /* 0x000fd800078e02ff */
[----:B-1----:R-:W-:Y:S05]  /*0110*/  @!P0 BRA `(.L_x_0) ;  /* 0x0000000400ec8947 */ /* 0x002fea0003800000 */
[C---:B------:R-:W-:Y:S01]  /*0120*/  ISETP.GE.U32.AND P1, PT, R2.reuse, 0x8, PT ;  /* 0x000000080200780c */ /* 0x040fe20003f26070 */
[----:B------:R-:W-:Y:S01]  /*0130*/  HFMA2 R6, -RZ, RZ, 0, 0 ;  /* 0x00000000ff067431 */ /* 0x000fe200000001ff */
[----:B------:R-:W-:Y:S02]  /*0140*/  LOP3.LUT R4, R2, 0x7, RZ, 0xc0, !PT ;  /* 0x0000000702047812 */ /* 0x000fe400078ec0ff */
[----:B------:R-:W-:Y:S02]  /*0150*/  CS2R R20, SRZ ;  /* 0x0000000000147805 */ /* 0x000fe4000001ff00 */
[----:B------:R-:W-:-:S07]  /*0160*/  ISETP.NE.AND P0, PT, R4, RZ, PT ;  /* 0x000000ff0400720c */ /* 0x000fce0003f05270 */
[----:B------:R-:W-:Y:S06]  /*0170*/  @!P1 BRA `(.L_x_1) ;  /* 0x0000000000c89947 */ /* 0x000fec0003800000 */
[----:B------:R-:W0:Y:S01]  /*0180*/  LDC.64 R8, c[0x0][0x380] ;  /* 0x0000e000ff087b82 */ /* 0x000e220000000a00 */
[----:B------:R-:W-:Y:S02]  /*0190*/  LOP3.LUT R6, R2, 0x7ffffff8, RZ, 0xc0, !PT ;  /* 0x7ffffff802067812 */ /* 0x000fe400078ec0ff */
[----:B------:R-:W-:Y:S02]  /*01a0*/  CS2R R20, SRZ ;  /* 0x0000000000147805 */ /* 0x000fe4000001ff00 */
[----:B------:R-:W-:Y:S02]  /*01b0*/  MOV R7, R0 ;  /* 0x0000000000077202 */ /* 0x000fe40000000f00 */
[----:B------:R-:W-:Y:S01]  /*01c0*/  IADD3 R5, PT, PT, -R6, RZ, RZ ;  /* 0x000000ff06057210 */ /* 0x000fe20007ffe1ff */
[----:B0-----:R-:W-:-:S03]  /*01d0*/  IMAD.WIDE.U32 R8, R3, 0x8, R8 ;  /* 0x0000000803087825 */ /* 0x001fc600078e0008 */
[----:B------:R-:W-:-:S05]  /*01e0*/  IADD3 R14, P1, PT, R8, 0x20, RZ ;  /* 0x00000020080e7810 */ /* 0x000fca0007f3e0ff */
[----:B------:R-:W-:-:S08]  /*01f0*/  IMAD.X R15, RZ, RZ, R9, P1 ;  /* 0x000000ffff0f7224 */ /* 0x000fd000008e0609 */
.L_x_2:
[----:B------:R-:W0:Y:S01]  /*0200*/  LDC.64 R22, c[0x0][0x388] ;  /* 0x0000e200ff167b82 */ /* 0x000e220000000a00 */
[----:B------:R-:W-:Y:S01]  /*0210*/  IMAD.MOV.U32 R8, RZ, RZ, R14 ;  /* 0x000000ffff087224 */ /* 0x000fe200078e000e */
[----:B------:R-:W-:-:S05]  /*0220*/  MOV R9, R15 ;  /* 0x0000000f00097202 */ /* 0x000fca0000000f00 */
[----:B------:R-:W2:Y:S01]  /*0230*/  LDG.E.64 R18, desc[UR4][R8.64+-0x20] ;  /* 0xffffe00408127981 */ /* 0x000ea2000c1e1b00 */
[----:B------:R-:W1:Y:S03]  /*0240*/  LDC R26, c[0x0][0x39c] ;  /* 0x0000e700ff1a7b82 */ /* 0x000e660000000800 */
[----:B------:R-:W3:Y:S01]  /*0250*/  LDG.E.64 R16, desc[UR4][R8.64+-0x18] ;  /* 0xffffe80408107981 */ /* 0x000ee2000c1e1b00 */
[----:B0-----:R-:W-:-:S05]  /*0260*/  IMAD.WIDE R22, R7, 0x8, R22 ;  /* 0x0000000807167825 */ /* 0x001fca00078e0216 */
[----:B------:R-:W2:Y:S01]  /*0270*/  LDG.E.64 R10, desc[UR4][R22.64] ;  /* 0x00000004160a7981 */ /* 0x000ea2000c1e1b00 */
[----:B-1----:R-:W-:-:S05]  /*0280*/  IMAD.WIDE R24, R26, 0x8, R22 ;  /* 0x000000081a187825 */ /* 0x002fca00078e0216 */
[----:B------:R-:W3:Y:S01]  /*0290*/  LDG.E.64 R14, desc[UR4][R24.64] ;  /* 0x00000004180e7981 */ /* 0x000ee2000c1e1b00 */
[----:B------:R-:W-:-:S03]  /*02a0*/  IMAD.WIDE R28, R26, 0x8, R24 ;  /* 0x000000081a1c7825 */ /* 0x000fc600078e0218 */
[----:B------:R-:W4:Y:S04]  /*02b0*/  LDG.E.64 R22, desc[UR4][R8.64] ;  /* 0x0000000408167981 */ /* 0x000f28000c1e1b00 */
[----:B------:R0:W5:Y:S02]  /*02c0*/  LDG.E.64 R12, desc[UR4][R28.64] ;  /* 0x000000041c0c7981 */ /* 0x000164000c1e1b00 */
[C---:B0-----:R-:W-:Y:S01]  /*02d0*/  IMAD.WIDE R28, R26.reuse, 0x8, R28 ;  /* 0x000000081a1c7825 */ /* 0x041fe200078e021c */
[----:B--2---:R-:W-:Y:S01]  /*02e0*/  DFMA R18, R18, R10, R20 ;  /* 0x0000000a1212722b */ /* 0x004fe20000000014 */
[----:B------:R-:W5:Y:S02]  /*02f0*/  LDG.E.64 R10, desc[UR4][R8.64+-0x10] ;  /* 0xfffff004080a7981 */ /* 0x000f64000c1e1b00 */
[----:B------:R-:W-:-:S05]  /*0300*/  IMAD.WIDE R20, R26, 0x8, R28 ;  /* 0x000000081a147825 */ /* 0x000fca00078e021c */
[----:B---3--:R-:W-:Y:S01]  /*0310*/  DFMA R14, R16, R14, R18 ;  /* 0x0000000e100e722b */ /* 0x008fe20000000012 */
[----:B------:R-:W4:Y:S04]  /*0320*/  LDG.E.64 R24, desc[UR4][R20.64] ;  /* 0x0000000414187981 */ /* 0x000f28000c1e1b00 */
[----:B------:R-:W2:Y:S04]  /*0330*/  LDG.E.64 R16, desc[UR4][R8.64+-0x8] ;  /* 0xfffff80408107981 */ /* 0x000ea8000c1e1b00 */
[----:B------:R-:W2:Y:S01]  /*0340*/  LDG.E.64 R18, desc[UR4][R28.64] ;  /* 0x000000041c127981 */ /* 0x000ea2000c1e1b00 */
[----:B-----5:R-:W-:Y:S01]  /*0350*/  DFMA R10, R10, R12, R14 ;  /* 0x0000000c0a0a722b */ /* 0x020fe2000000000e */
[----:B------:R-:W-:-:S02]  /*0360*/  IMAD.WIDE R12, R26, 0x8, R20 ;  /* 0x000000081a0c7825 */ /* 0x000fc400078e0214 */
[----:B------:R-:W3:Y:S05]  /*0370*/  LDG.E.64 R14, desc[UR4][R8.64+0x8] ;  /* 0x00000804080e7981 */ /* 0x000eea000c1e1b00 */
[----:B--2---:R-:W-:Y:S02]  /*0380*/  DFMA R16, R16, R18, R10 ;  /* 0x000000121010722b */ /* 0x004fe4000000000a */
[----:B------:R0:W3:Y:S06]  /*0390*/  LDG.E.64 R10, desc[UR4][R12.64] ;  /* 0x000000040c0a7981 */ /* 0x0000ec000c1e1b00 */
[----:B----4-:R-:W-:-:S02]  /*03a0*/  DFMA R22, R22, R24, R16 ;  /* 0x000000181616722b */ /* 0x010fc40000000010 */
[----:B------:R-:W2:Y:S01]  /*03b0*/  LDG.E.64 R16, desc[UR4][R8.64+0x10] ;  /* 0x0000100408107981 */ /* 0x000ea2000c1e1b00 */
[----:B0-----:R-:W-:-:S03]  /*03c0*/  IMAD.WIDE R12, R26, 0x8, R12 ;  /* 0x000000081a0c7825 */ /* 0x001fc600078e020c */
[----:B------:R-:W4:Y:S04]  /*03d0*/  LDG.E.64 R24, desc[UR4][R8.64+0x18] ;  /* 0x0000180408187981 */ /* 0x000f28000c1e1b00 */
[----:B------:R-:W2:Y:S01]  /*03e0*/  LDG.E.64 R18, desc[UR4][R12.64] ;  /* 0x000000040c127981 */ /* 0x000ea2000c1e1b00 */
[----:B------:R-:W-:-:S05]  /*03f0*/  IMAD.WIDE R28, R26, 0x8, R12 ;  /* 0x000000081a1c7825 */ /* 0x000fca00078e020c */
[----:B------:R-:W4:Y:S01]  /*0400*/  LDG.E.64 R20, desc[UR4][R28.64] ;  /* 0x000000041c147981 */ /* 0x000f22000c1e1b00 */
[----:B------:R-:W-:-:S05]  /*0410*/  VIADD R5, R5, 0x8 ;  /* 0x0000000805057836 */ /* 0x000fca0000000000 */
[----:B------:R-:W-:Y:S01]  /*0420*/  ISETP.NE.AND P1, PT, R5, RZ, PT ;  /* 0x000000ff0500720c */ /* 0x000fe20003f25270 */
[----:B------:R-:W-:Y:S01]  /*0430*/  IMAD R7, R26, 0x8, R7 ;  /* 0x000000081a077824 */ /* 0x000fe200078e0207 */
[----:B---3--:R-:W-:Y:S01]  /*0440*/  DFMA R10, R14, R10, R22 ;  /* 0x0000000a0e0a722b */ /* 0x008fe20000000016 */
[----:B------:R-:W-:-:S04]  /*0450*/  IADD3 R14, P2, PT, R8, 0x40, RZ ;  /* 0x00000040080e7810 */ /* 0x000fc80007f5e0ff */
[----:B------:R-:W-:-:S03]  /*0460*/  IADD3.X R15, PT, PT, RZ, R9, RZ, P2, !PT ;  /* 0x00000009ff0f7210 */ /* 0x000fc600017fe4ff */
[----:B--2---:R-:W-:-:S08]  /*0470*/  DFMA R10, R16, R18, R10 ;  /* 0x00000012100a722b */ /* 0x004fd0000000000a */
[----:B----4-:R-:W-:Y:S01]  /*0480*/  DFMA R20, R24, R20, R10 ;  /* 0x000000141814722b */ /* 0x010fe2000000000a */
[----:B------:R-:W-:Y:S10]  /*0490*/  @P1 BRA `(.L_x_2) ;  /* 0xfffffffc00581947 */ /* 0x000ff4000383ffff */
.L_x_1:
[----:B------:R-:W-:Y:S05]  /*04a0*/  @!P0 BRA `(.L_x_0) ;  /* 0x0000000400088947 */ /* 0x000fea0003800000 */
[----:B------:R-:W-:Y:S02]  /*04b0*/  ISETP.GE.U32.AND P1, PT, R4, 0x4, PT ;  /* 0x000000040400780c */ /* 0x000fe40003f26070 */
[----:B------:R-:W-:-:S04]  /*04c0*/  LOP3.LUT R7, R2, 0x3, RZ, 0xc0, !PT ;  /* 0x0000000302077812 */ /* 0x000fc800078ec0ff */
[----:B------:R-:W-:-:S07]  /*04d0*/  ISETP.NE.AND P0, PT, R7, RZ, PT ;  /* 0x000000ff0700720c */ /* 0x000fce0003f05270 */
[----:B------:R-:W-:Y:S06]  /*04e0*/  @!P1 BRA `(.L_x_3) ;  /* 0x0000000000709947 */ /* 0x000fec0003800000 */
[----:B------:R-:W0:Y:S01]  /*04f0*/  LDC R23, c[0x0][0x39c] ;  /* 0x0000e700ff177b82 */ /* 0x000e220000000800 */
[----:B------:R-:W1:Y:S01]  /*0500*/  LDCU.64 UR6, c[0x0][0x380] ;  /* 0x00007000ff0677ac */ /* 0x000e620008000a00 */
[CC--:B------:R-:W-:Y:S02]  /*0510*/  IADD3 R5, PT, PT, R3.reuse, R6.reuse, RZ ;  /* 0x0000000603057210 */ /* 0x0c0fe40007ffe0ff */
[----:B------:R-:W-:-:S04]  /*0520*/  IADD3 R4, P1, PT, R3, R6, RZ ;  /* 0x0000000603047210 */ /* 0x000fc80007f3e0ff */
[----:B------:R-:W2:Y:S08]  /*0530*/  LDC.64 R10, c[0x0][0x380] ;  /* 0x0000e000ff0a7b82 */ /* 0x000eb00000000a00 */
[----:B------:R-:W3:Y:S01]  /*0540*/  LDC.64 R28, c[0x0][0x388] ;  /* 0x0000e200ff1c7b82 */ /* 0x000ee20000000a00 */
[----:B0-----:R-:W-:Y:S02]  /*0550*/  IMAD R9, R6, R23, R0 ;  /* 0x0000001706097224 */ /* 0x001fe400078e0200 */
[----:B--2---:R-:W-:-:S04]  /*0560*/  IMAD.WIDE.U32 R10, R5, 0x8, R10 ;  /* 0x00000008050a7825 */ /* 0x004fc800078e000a */
[----:B------:R-:W-:Y:S01]  /*0570*/  IMAD.X R5, RZ, RZ, RZ, P1 ;  /* 0x000000ffff057224 */ /* 0x000fe200008e06ff */
[C---:B-1----:R-:W-:Y:S01]  /*0580*/  LEA R18, P1, R4.reuse, UR6, 0x3 ;  /* 0x0000000604127c11 */ /* 0x042fe2000f8218ff */
[----:B------:R-:W2:Y:S01]  /*0590*/  LDG.E.64 R10, desc[UR4][R10.64] ;  /* 0x000000040a0a7981 */ /* 0x000ea2000c1e1b00 */
[----:B---3--:R-:W-:Y:S02]  /*05a0*/  IMAD.WIDE R28, R9, 0x8, R28 ;  /* 0x00000008091c7825 */ /* 0x008fe400078e021c */
[----:B------:R-:W-:-:S03]  /*05b0*/  LEA.HI.X R19, R4, UR7, R5, 0x3, P1 ;  /* 0x0000000704137c11 */ /* 0x000fc600088f1c05 */
[----:B------:R-:W2:Y:S01]  /*05c0*/  LDG.E.64 R12, desc[UR4][R28.64] ;  /* 0x000000041c0c7981 */ /* 0x000ea2000c1e1b00 */
[----:B------:R-:W-:-:S03]  /*05d0*/  IMAD.WIDE R26, R23, 0x8, R28 ;  /* 0x00000008171a7825 */ /* 0x000fc600078e021c */
[----:B------:R-:W3:Y:S04]  /*05e0*/  LDG.E.64 R4, desc[UR4][R18.64+0x8] ;  /* 0x0000080412047981 */ /* 0x000ee8000c1e1b00 */
[----:B------:R0:W3:Y:S04]  /*05f0*/  LDG.E.64 R8, desc[UR4][R26.64] ;  /* 0x000000041a087981 */ /* 0x0000e8000c1e1b00 */
[----:B------:R-:W4:Y:S04]  /*0600*/  LDG.E.64 R14, desc[UR4][R18.64+0x10] ;  /* 0x00001004120e7981 */ /* 0x000f28000c1e1b00 */
[----:B------:R-:W5:Y:S01]  /*0610*/  LDG.E.64 R24, desc[UR4][R18.64+0x18] ;  /* 0x0000180412187981 */ /* 0x000f62000c1e1b00 */
[----:B0-----:R-:W-:-:S05]  /*0620*/  IMAD.WIDE R26, R23, 0x8, R26 ;  /* 0x00000008171a7825 */ /* 0x001fca00078e021a */
[----:B------:R-:W4:Y:S01]  /*0630*/  LDG.E.64 R16, desc[UR4][R26.64] ;  /* 0x000000041a107981 */ /* 0x000f22000c1e1b00 */
[----:B------:R-:W-:-:S06]  /*0640*/  IMAD.WIDE R22, R23, 0x8, R26 ;  /* 0x0000000817167825 */ /* 0x000fcc00078e021a */
[----:B------:R-:W5:Y:S01]  /*0650*/  LDG.E.64 R22, desc[UR4][R22.64] ;  /* 0x0000000416167981 */ /* 0x000f62000c1e1b00 */
[----:B------:R-:W-:Y:S01]  /*0660*/  IADD3 R6, PT, PT, R6, 0x4, RZ ;  /* 0x0000000406067810 */ /* 0x000fe20007ffe0ff */
[----:B--2---:R-:W-:-:S08]  /*0670*/  DFMA R10, R10, R12, R20 ;  /* 0x0000000c0a0a722b */ /* 0x004fd00000000014 */
[----:B---3--:R-:W-:-:S08]  /*0680*/  DFMA R4, R4, R8, R10 ;  /* 0x000000080404722b */ /* 0x008fd0000000000a */
[----:B----4-:R-:W-:-:S08]  /*0690*/  DFMA R4, R14, R16, R4 ;  /* 0x000000100e04722b */ /* 0x010fd00000000004 */
[----:B-----5:R-:W-:-:S11]  /*06a0*/  DFMA R20, R24, R22, R4 ;  /* 0x000000161814722b */ /* 0x020fd60000000004 */
.L_x_3:
[----:B------:R-:W-:Y:S05]  /*06b0*/  @!P0 BRA `(.L_x_0) ;  /* 0x0000000000848947 */ /* 0x000fea0003800000 */
[----:B------:R-:W-:Y:S01]  /*06c0*/  ISETP.NE.AND P1, PT, R7, 0x1, PT ;  /* 0x000000010700780c */ /* 0x000fe20003f25270 */
[----:B------:R-:W0:Y:S01]  /*06d0*/  LDC.64 R10, c[0x0][0x380] ;  /* 0x0000e000ff0a7b82 */ /* 0x000e220000000a00 */
[----:B------:R-:W-:-:S04]  /*06e0*/  LOP3.LUT R2, R2, 0x1, RZ, 0xc0, !PT ;  /* 0x0000000102027812 */ /* 0x000fc800078ec0ff */
[----:B------:R-:W-:-:S03]  /*06f0*/  ISETP.NE.U32.AND P0, PT, R2, 0x1, PT ;  /* 0x000000010200780c */ /* 0x000fc60003f05070 */
[----:B------:R-:W1:Y:S04]  /*0700*/  LDC.64 R16, c[0x0][0x388] ;  /* 0x0000e200ff107b82 */ /* 0x000e680000000a00 */
[C---:B------:R-:W-:Y:S01]  /*0710*/  @P1 IMAD.IADD R13, R3.reuse, 0x1, R6 ;  /* 0x00000001030d1824 */ /* 0x040fe200078e0206 */
[----:B------:R-:W-:-:S03]  /*0720*/  @P1 IADD3 R2, P2, PT, R3, R6, RZ ;  /* 0x0000000603021210 */ /* 0x000fc60007f5e0ff */
[----:B------:R-:W2:Y:S01]  /*0730*/  @P1 LDC R19, c[0x0][0x39c] ;  /* 0x0000e700ff131b82 */ /* 0x000ea20000000800 */
[----:B------:R-:W-:-:S07]  /*0740*/  @P1 IADD3.X R18, PT, PT, RZ, RZ, RZ, P2, !PT ;  /* 0x000000ffff121210 */ /* 0x000fce00017fe4ff */
[----:B------:R-:W3:Y:S01]  /*0750*/  @P1 LDC.64 R14, c[0x0][0x380] ;  /* 0x0000e000ff0e1b82 */ /* 0x000ee20000000a00 */
[----:B0-----:R-:W-:-:S06]  /*0760*/  @P1 IMAD.WIDE.U32 R10, R13, 0x8, R10 ;  /* 0x000000080d0a1825 */ /* 0x001fcc00078e000a */
[----:B------:R-:W4:Y:S01]  /*0770*/  @P1 LDG.E.64 R10, desc[UR4][R10.64] ;  /* 0x000000040a0a1981 */ /* 0x000f22000c1e1b00 */
[----:B------:R-:W0:Y:S08]  /*0780*/  @!P0 LDC R7, c[0x0][0x39c] ;  /* 0x0000e700ff078b82 */ /* 0x000e300000000800 */
[----:B------:R-:W5:Y:S01]  /*0790*/  LDC.64 R4, c[0x0][0x380] ;  /* 0x0000e000ff047b82 */ /* 0x000f620000000a00 */
[----:B--2---:R-:W-:-:S04]  /*07a0*/  @P1 IMAD R23, R6, R19, R0 ;  /* 0x0000001306171224 */ /* 0x004fc800078e0200 */
[----:B-1----:R-:W-:-:S03]  /*07b0*/  @P1 IMAD.WIDE R16, R23, 0x8, R16 ;  /* 0x0000000817101825 */ /* 0x002fc600078e0210 */
[----:B------:R-:W1:Y:S01]  /*07c0*/  LDC.64 R8, c[0x0][0x388] ;  /* 0x0000e200ff087b82 */ /* 0x000e620000000a00 */
[----:B---3--:R-:W-:Y:S01]  /*07d0*/  @P1 LEA R14, P2, R2, R14, 0x3 ;  /* 0x0000000e020e1211 */ /* 0x008fe200078418ff */
[----:B------:R-:W-:Y:S01]  /*07e0*/  @P1 VIADD R6, R6, 0x2 ;  /* 0x0000000206061836 */ /* 0x000fe20000000000 */
[----:B------:R-:W4:Y:S02]  /*07f0*/  @P1 LDG.E.64 R12, desc[UR4][R16.64] ;  /* 0x00000004100c1981 */ /* 0x000f24000c1e1b00 */
[----:B------:R-:W-:Y:S01]  /*0800*/  @P1 LEA.HI.X R15, R2, R15, R18, 0x3, P2 ;  /* 0x0000000f020f1211 */ /* 0x000fe200010f1c12 */
[----:B------:R-:W-:Y:S01]  /*0810*/  @P1 IMAD.WIDE R18, R19, 0x8, R16 ;  /* 0x0000000813121825 */ /* 0x000fe200078e0210 */
[----:B------:R-:W-:-:S03]  /*0820*/  @!P0 IADD3 R23, PT, PT, R3, R6, RZ ;  /* 0x0000000603178210 */ /* 0x000fc60007ffe0ff */
[----:B0-----:R-:W-:Y:S01]  /*0830*/  @!P0 IMAD R25, R6, R7, R0 ;  /* 0x0000000706198224 */ /* 0x001fe200078e0200 */
[----:B------:R-:W2:Y:S04]  /*0840*/  @P1 LDG.E.64 R14, desc[UR4][R14.64+0x8] ;  /* 0x000008040e0e1981 */ /* 0x000ea8000c1e1b00 */
[----:B------:R-:W2:Y:S01]  /*0850*/  @P1 LDG.E.64 R6, desc[UR4][R18.64] ;  /* 0x0000000412061981 */ /* 0x000ea2000c1e1b00 */
[----:B-----5:R-:W-:-:S06]  /*0860*/  @!P0 IMAD.WIDE.U32 R4, R23, 0x8, R4 ;  /* 0x0000000817048825 */ /* 0x020fcc00078e0004 */
[----:B------:R-:W3:Y:S01]  /*0870*/  @!P0 LDG.E.64 R4, desc[UR4][R4.64] ;  /* 0x0000000404048981 */ /* 0x000ee2000c1e1b00 */
[----:B-1----:R-:W-:-:S06]  /*0880*/  @!P0 IMAD.WIDE R8, R25, 0x8, R8 ;  /* 0x0000000819088825 */ /* 0x002fcc00078e0208 */
[----:B------:R-:W3:Y:S01]  /*0890*/  @!P0 LDG.E.64 R8, desc[UR4][R8.64] ;  /* 0x0000000408088981 */ /* 0x000ee2000c1e1b00 */
[----:B----4-:R-:W-:-:S08]  /*08a0*/  @P1 DFMA R10, R10, R12, R20 ;  /* 0x0000000c0a0a122b */ /* 0x010fd00000000014 */
[----:B--2---:R-:W-:-:S08]  /*08b0*/  @P1 DFMA R20, R14, R6, R10 ;  /* 0x000000060e14122b */ /* 0x004fd0000000000a */
[----:B---3--:R-:W-:-:S11]  /*08c0*/  @!P0 DFMA R20, R4, R8, R20 ;  /* 0x000000080414822b */ /* 0x008fd60000000014 */
.L_x_0:
[----:B------:R-:W0:Y:S01]  /*08d0*/  LDC.64 R4, c[0x0][0x390] ;  /* 0x0000e400ff047b82 */ /* 0x000e220000000a00 */
[----:B------:R-:W-:-:S04]  /*08e0*/  IMAD.IADD R3, R0, 0x1, R3 ;  /* 0x0000000100037824 */ /* 0x000fc800078e0203 */
[----:B0-----:R-:W-:-:S05]  /*08f0*/  IMAD.WIDE R2, R3, 0x8, R4 ;  /* 0x0000000803027825 */ /* 0x001fca00078e0204 */
[----:B------:R-:W-:Y:S01]  /*0900*/  STG.E.64 desc[UR4][R2.64], R20 ;  /* 0x0000001402007986 */ /* 0x000fe2000c101b04 */
[----:B------:R-:W-:Y:S05]  /*0910*/  EXIT ;  /* 0x000000000000794d */ /* 0x000fea0003800000 */
.L_x_4:
[----:B------:R-:W-:-:S00]  /*0920*/  BRA `(.L_x_4) ;  /* 0xfffffffc00fc7947 */ /* 0x000fc0000383ffff */
[----:B------:R-:W-:-:S00]  /*0930*/  NOP ;  /* 0x0000000000007918 */ /* 0x000fc00000000000 */
        /* <DEDUP_REMOVED lines=12> */
.L_x_5:


//--------------------- .nv.shared.reserved.0     --------------------------
	.section	.nv.shared.reserved.0,"aw",@nobits
	.weak		__nv_reservedSMEM_offset_0_alias
	.size		__nv_reservedSMEM_offset_0_alias, 0, 64
	.other		__nv_reservedSMEM_offset_0_alias,@"STO_CUDA_RESERVED_SHARED STV_DEFAULT"
__nv_reservedSMEM_offset_0_alias:
	.zero		0
	.zero		64


//--------------------- .nv.constant0._Z10matmul_gpuPdS_S_ii --------------------------
	.section	.nv.constant0._Z10matmul_gpuPdS_S_ii,"a",@progbits
	.sectionflags	@""
	.align	4
.nv.constant0._Z10matmul_gpuPdS_S_ii:
	.zero		928


//--------------------- SYMBOLS --------------------------

	.type		.nv.reservedSmem.offset0,@object
	.size		.nv.reservedSmem.offset0,0x4
